//
// Generated by NVIDIA NVVM Compiler
//
// Compiler Build ID: CL-36424714
// Cuda compilation tools, release 13.0, V13.0.88
// Based on NVVM 20.0.0
//

.version 9.0
.target sm_100
.address_size 64

	// .globl	_Z10matmul_modPKlS0_Pl

.visible .entry _Z10matmul_modPKlS0_Pl(
	.param .u64 .ptr .align 1 _Z10matmul_modPKlS0_Pl_param_0,
	.param .u64 .ptr .align 1 _Z10matmul_modPKlS0_Pl_param_1,
	.param .u64 .ptr .align 1 _Z10matmul_modPKlS0_Pl_param_2
)
{
	.reg .pred 	%p<6>;
	.reg .b32 	%r<125>;
	.reg .b64 	%rd<80>;

	ld.param.u64 	%rd7, [_Z10matmul_modPKlS0_Pl_param_0];
	ld.param.u64 	%rd8, [_Z10matmul_modPKlS0_Pl_param_1];
	ld.param.u64 	%rd9, [_Z10matmul_modPKlS0_Pl_param_2];
	mov.u32 	%r8, %ctaid.y;
	mov.u32 	%r9, %ntid.y;
	mov.u32 	%r10, %tid.y;
	mad.lo.s32 	%r1, %r8, %r9, %r10;
	mov.u32 	%r11, %ctaid.x;
	mov.u32 	%r12, %ntid.x;
	mov.u32 	%r13, %tid.x;
	mad.lo.s32 	%r2, %r11, %r12, %r13;
	setp.gt.u32 	%p1, %r1, 1999;
	setp.gt.s32 	%p2, %r2, 1999;
	or.pred  	%p3, %p1, %p2;
	@%p3 bra 	$L__BB0_4;
	mul.lo.s32 	%r3, %r1, 2000;
	mul.wide.u32 	%rd11, %r3, 8;
	cvta.to.global.u64 	%rd12, %rd7;
	add.s64 	%rd13, %rd11, %rd12;
	add.s64 	%rd78, %rd13, 32;
	cvta.to.global.u64 	%rd14, %rd8;
	add.s64 	%rd2, %rd14, 64000;
	mov.b64 	%rd79, 0;
	mov.b32 	%r124, 0;
	mov.u32 	%r123, %r2;
$L__BB0_2:
	mul.wide.s32 	%rd15, %r123, 8;
	add.s64 	%rd16, %rd2, %rd15;
	ld.global.u64 	%rd17, [%rd78+-32];
	ld.global.u64 	%rd18, [%rd16+-64000];
	mul.lo.s64 	%rd19, %rd18, %rd17;
	mul.hi.s64 	%rd20, %rd19, 7701693604107928195;
	shr.u64 	%rd21, %rd20, 63;
	shr.s64 	%rd22, %rd20, 23;
	add.s64 	%rd23, %rd22, %rd21;
	mul.lo.s64 	%rd24, %rd23, 20092010;
	sub.s64 	%rd25, %rd19, %rd24;
	add.s64 	%rd26, %rd25, %rd79;
	mul.hi.s64 	%rd27, %rd26, 7701693604107928195;
	shr.s64 	%rd28, %rd27, 23;
	shr.u64 	%rd29, %rd27, 63;
	ld.global.u64 	%rd30, [%rd78+-24];
	ld.global.u64 	%rd31, [%rd16+-48000];
	mul.lo.s64 	%rd32, %rd31, %rd30;
	mul.hi.s64 	%rd33, %rd32, 7701693604107928195;
	shr.s64 	%rd34, %rd33, 23;
	shr.u64 	%rd35, %rd33, 63;
	cvt.u32.u64 	%r15, %rd29;
	cvt.u32.u64 	%r16, %rd28;
	add.s32 	%r17, %r16, %r15;
	mov.b64 	%rd36, 20092010;
	cvt.u32.u64 	%r18, %rd36;
	mul.lo.s32 	%r19, %r17, %r18;
	cvt.u32.u64 	%r20, %rd26;
	sub.s32 	%r21, %r20, %r19;
	cvt.u32.u64 	%r22, %rd35;
	cvt.u32.u64 	%r23, %rd34;
	add.s32 	%r24, %r23, %r22;
	mul.lo.s32 	%r25, %r24, %r18;
	cvt.u32.u64 	%r26, %rd32;
	sub.s32 	%r27, %r26, %r25;
	add.s32 	%r28, %r27, %r21;
	mul.hi.s32 	%r29, %r28, -708586737;
	add.s32 	%r30, %r29, %r28;
	shr.u32 	%r31, %r30, 31;
	shr.s32 	%r32, %r30, 24;
	add.s32 	%r33, %r32, %r31;
	mul.lo.s32 	%r34, %r33, 20092010;
	sub.s32 	%r35, %r28, %r34;
	ld.global.u64 	%rd37, [%rd78+-16];
	ld.global.u64 	%rd38, [%rd16+-32000];
	mul.lo.s64 	%rd39, %rd38, %rd37;
	mul.hi.s64 	%rd40, %rd39, 7701693604107928195;
	shr.s64 	%rd41, %rd40, 23;
	shr.u64 	%rd42, %rd40, 63;
	cvt.u32.u64 	%r36, %rd42;
	cvt.u32.u64 	%r37, %rd41;
	add.s32 	%r38, %r37, %r36;
	mul.lo.s32 	%r39, %r38, %r18;
	cvt.u32.u64 	%r40, %rd39;
	sub.s32 	%r41, %r40, %r39;
	add.s32 	%r42, %r35, %r41;
	mul.hi.s32 	%r43, %r42, -708586737;
	add.s32 	%r44, %r43, %r42;
	shr.u32 	%r45, %r44, 31;
	shr.s32 	%r46, %r44, 24;
	add.s32 	%r47, %r46, %r45;
	mul.lo.s32 	%r48, %r47, 20092010;
	sub.s32 	%r49, %r42, %r48;
	ld.global.u64 	%rd43, [%rd78+-8];
	ld.global.u64 	%rd44, [%rd16+-16000];
	mul.lo.s64 	%rd45, %rd44, %rd43;
	mul.hi.s64 	%rd46, %rd45, 7701693604107928195;
	shr.s64 	%rd47, %rd46, 23;
	shr.u64 	%rd48, %rd46, 63;
	cvt.u32.u64 	%r50, %rd48;
	cvt.u32.u64 	%r51, %rd47;
	add.s32 	%r52, %r51, %r50;
	mul.lo.s32 	%r53, %r52, %r18;
	cvt.u32.u64 	%r54, %rd45;
	sub.s32 	%r55, %r54, %r53;
	add.s32 	%r56, %r49, %r55;
	mul.hi.s32 	%r57, %r56, -708586737;
	add.s32 	%r58, %r57, %r56;
	shr.u32 	%r59, %r58, 31;
	shr.s32 	%r60, %r58, 24;
	add.s32 	%r61, %r60, %r59;
	mul.lo.s32 	%r62, %r61, 20092010;
	sub.s32 	%r63, %r56, %r62;
	ld.global.u64 	%rd49, [%rd78];
	ld.global.u64 	%rd50, [%rd16];
	mul.lo.s64 	%rd51, %rd50, %rd49;
	mul.hi.s64 	%rd52, %rd51, 7701693604107928195;
	shr.s64 	%rd53, %rd52, 23;
	shr.u64 	%rd54, %rd52, 63;
	cvt.u32.u64 	%r64, %rd54;
	cvt.u32.u64 	%r65, %rd53;
	add.s32 	%r66, %r65, %r64;
	mul.lo.s32 	%r67, %r66, %r18;
	cvt.u32.u64 	%r68, %rd51;
	sub.s32 	%r69, %r68, %r67;
	add.s32 	%r70, %r63, %r69;
	mul.hi.s32 	%r71, %r70, -708586737;
	add.s32 	%r72, %r71, %r70;
	shr.u32 	%r73, %r72, 31;
	shr.s32 	%r74, %r72, 24;
	add.s32 	%r75, %r74, %r73;
	mul.lo.s32 	%r76, %r75, 20092010;
	sub.s32 	%r77, %r70, %r76;
	ld.global.u64 	%rd55, [%rd78+8];
	ld.global.u64 	%rd56, [%rd16+16000];
	mul.lo.s64 	%rd57, %rd56, %rd55;
	mul.hi.s64 	%rd58, %rd57, 7701693604107928195;
	shr.s64 	%rd59, %rd58, 23;
	shr.u64 	%rd60, %rd58, 63;
	cvt.u32.u64 	%r78, %rd60;
	cvt.u32.u64 	%r79, %rd59;
	add.s32 	%r80, %r79, %r78;
	mul.lo.s32 	%r81, %r80, %r18;
	cvt.u32.u64 	%r82, %rd57;
	sub.s32 	%r83, %r82, %r81;
	add.s32 	%r84, %r77, %r83;
	mul.hi.s32 	%r85, %r84, -708586737;
	add.s32 	%r86, %r85, %r84;
	shr.u32 	%r87, %r86, 31;
	shr.s32 	%r88, %r86, 24;
	add.s32 	%r89, %r88, %r87;
	mul.lo.s32 	%r90, %r89, 20092010;
	sub.s32 	%r91, %r84, %r90;
	ld.global.u64 	%rd61, [%rd78+16];
	ld.global.u64 	%rd62, [%rd16+32000];
	mul.lo.s64 	%rd63, %rd62, %rd61;
	mul.hi.s64 	%rd64, %rd63, 7701693604107928195;
	shr.s64 	%rd65, %rd64, 23;
	shr.u64 	%rd66, %rd64, 63;
	cvt.u32.u64 	%r92, %rd66;
	cvt.u32.u64 	%r93, %rd65;
	add.s32 	%r94, %r93, %r92;
	mul.lo.s32 	%r95, %r94, %r18;
	cvt.u32.u64 	%r96, %rd63;
	sub.s32 	%r97, %r96, %r95;
	add.s32 	%r98, %r91, %r97;
	mul.hi.s32 	%r99, %r98, -708586737;
	add.s32 	%r100, %r99, %r98;
	shr.u32 	%r101, %r100, 31;
	shr.s32 	%r102, %r100, 24;
	add.s32 	%r103, %r102, %r101;
	mul.lo.s32 	%r104, %r103, 20092010;
	sub.s32 	%r105, %r98, %r104;
	ld.global.u64 	%rd67, [%rd78+24];
	ld.global.u64 	%rd68, [%rd16+48000];
	mul.lo.s64 	%rd69, %rd68, %rd67;
	mul.hi.s64 	%rd70, %rd69, 7701693604107928195;
	shr.s64 	%rd71, %rd70, 23;
	shr.u64 	%rd72, %rd70, 63;
	cvt.u32.u64 	%r106, %rd72;
	cvt.u32.u64 	%r107, %rd71;
	add.s32 	%r108, %r107, %r106;
	mul.lo.s32 	%r109, %r108, %r18;
	cvt.u32.u64 	%r110, %rd69;
	sub.s32 	%r111, %r110, %r109;
	add.s32 	%r112, %r105, %r111;
	mul.hi.s32 	%r114, %r112, -708586737;
	add.s32 	%r115, %r114, %r112;
	shr.u32 	%r116, %r115, 31;
	shr.s32 	%r117, %r115, 24;
	add.s32 	%r118, %r117, %r116;
	mul.lo.s32 	%r119, %r118, 20092010;
	sub.s32 	%r120, %r112, %r119;
	cvt.s64.s32 	%rd79, %r120;
	add.s32 	%r124, %r124, 8;
	add.s64 	%rd78, %rd78, 64;
	add.s32 	%r123, %r123, 16000;
	setp.ne.s32 	%p4, %r124, 2000;
	@%p4 bra 	$L__BB0_2;
	cvt.u32.u64 	%r121, %rd79;
	add.s64 	%rd73, %rd79, 20092010;
	setp.lt.s32 	%p5, %r121, 0;
	selp.b64 	%rd74, %rd73, %rd79, %p5;
	add.s32 	%r122, %r3, %r2;
	cvta.to.global.u64 	%rd75, %rd9;
	mul.wide.s32 	%rd76, %r122, 8;
	add.s64 	%rd77, %rd75, %rd76;
	st.global.u64 	[%rd77], %rd74;
$L__BB0_4:
	ret;

}


// ===== COMPILED SASS (sm_100) =====

	.target	sm_100

	.elftype	@"ET_EXEC"


//--------------------- .note.nv.tkinfo           --------------------------
	.section	.note.nv.tkinfo,"",@"SHT_NOTE"
	.sectionflags	@"SHF_NOTE_NV_TKINFO"
	.tkinfo
        /*0018*/ 	.word	0x00000002
        /*0030*/ 	.string	""
        /*0030*/ 	.string	"ptxas"
        /*0030*/ 	.string	"Cuda compilation tools, release 13.0, V13.0.88"
        /*0030*/ 	.string	"Build cuda_13.0.r13.0/compiler.36424714_0"
        /*0030*/ 	.string	"-arch sm_100 -m 64 "



//--------------------- .note.nv.cuinfo           --------------------------
	.section	.note.nv.cuinfo,"",@"SHT_NOTE"
	.sectionflags	@"SHF_NOTE_NV_CUINFO"
        /*0018*/ 	.short	0x0002
        /*001a*/ 	.short	0x0064
        /*001c*/ 	.short	0x0082
	.zero		2


//--------------------- .nv.info                  --------------------------
	.section	.nv.info,"",@"SHT_CUDA_INFO"
	.align	4


	//----- nvinfo : EIATTR_REGCOUNT
	.align		4
        /*0000*/ 	.byte	0x04, 0x2f
        /*0002*/ 	.short	(.L_1 - .L_0)
	.align		4
.L_0:
        /*0004*/ 	.word	index@(_Z10matmul_modPKlS0_Pl)
        /*0008*/ 	.word	0x00000020


	//----- nvinfo : EIATTR_FRAME_SIZE
	.align		4
.L_1:
        /*000c*/ 	.byte	0x04, 0x11
        /*000e*/ 	.short	(.L_3 - .L_2)
	.align		4
.L_2:
        /*0010*/ 	.word	index@(_Z10matmul_modPKlS0_Pl)
        /*0014*/ 	.word	0x00000000


	//----- nvinfo : EIATTR_MIN_STACK_SIZE
	.align		4
.L_3:
        /*0018*/ 	.byte	0x04, 0x12
        /*001a*/ 	.short	(.L_5 - .L_4)
	.align		4
.L_4:
        /*001c*/ 	.word	index@(_Z10matmul_modPKlS0_Pl)
        /*0020*/ 	.word	0x00000000
.L_5:


//--------------------- .nv.compat                --------------------------
	.section	.nv.compat,"",@"SHT_CUDA_COMPAT_INFO"
	.align	4
        /*0000*/ 	.byte	0x02, 0x09, 0x00, 0x00, 0x02, 0x02, 0x01, 0x00, 0x02, 0x05, 0x05, 0x00, 0x03, 0x07, 0x01, 0x01
        /*0010*/ 	.byte	0x02, 0x03, 0x00, 0x00, 0x02, 0x06, 0x01, 0x00, 0x04, 0x0b, 0x08, 0x00, 0x09, 0x00, 0x00, 0x00
        /*0020*/ 	.byte	0x00, 0x00, 0x00, 0x00


//--------------------- .nv.info._Z10matmul_modPKlS0_Pl --------------------------
	.section	.nv.info._Z10matmul_modPKlS0_Pl,"",@"SHT_CUDA_INFO"
	.sectionflags	@""
	.align	4


	//----- nvinfo : EIATTR_CUDA_API_VERSION
	.align		4
        /*0000*/ 	.byte	0x04, 0x37
        /*0002*/ 	.short	(.L_7 - .L_6)
.L_6:
        /*0004*/ 	.word	0x00000082


	//----- nvinfo : EIATTR_KPARAM_INFO
	.align		4
.L_7:
        /*0008*/ 	.byte	0x04, 0x17
        /*000a*/ 	.short	(.L_9 - .L_8)
.L_8:
        /*000c*/ 	.word	0x00000000
        /*0010*/ 	.short	0x0002
        /*0012*/ 	.short	0x0010
        /*0014*/ 	.byte	0x00, 0xf5, 0x21, 0x00


	//----- nvinfo : EIATTR_KPARAM_INFO
	.align		4
.L_9:
        /*0018*/ 	.byte	0x04, 0x17
        /*001a*/ 	.short	(.L_11 - .L_10)
.L_10:
        /*001c*/ 	.word	0x00000000
        /*0020*/ 	.short	0x0001
        /*0022*/ 	.short	0x0008
        /*0024*/ 	.byte	0x00, 0xf5, 0x21, 0x00


	//----- nvinfo : EIATTR_KPARAM_INFO
	.align		4
.L_11:
        /*0028*/ 	.byte	0x04, 0x17
        /*002a*/ 	.short	(.L_13 - .L_12)
.L_12:
        /*002c*/ 	.word	0x00000000
        /*0030*/ 	.short	0x0000
        /*0032*/ 	.short	0x0000
        /*0034*/ 	.byte	0x00, 0xf5, 0x21, 0x00


	//----- nvinfo : EIATTR_SPARSE_MMA_MASK
	.align		4
.L_13:
        /*0038*/ 	.byte	0x03, 0x50
        /*003a*/ 	.short	0x0000


	//----- nvinfo : EIATTR_MAXREG_COUNT
	.align		4
        /*003c*/ 	.byte	0x03, 0x1b
        /*003e*/ 	.short	0x00ff


	//----- nvinfo : EIATTR_MERCURY_ISA_VERSION
	.align		4
        /*0040*/ 	.byte	0x03, 0x5f
        /*0042*/ 	.short	0x0101


	//----- nvinfo : EIATTR_VRC_CTA_INIT_COUNT
	.align		4
        /*0044*/ 	.byte	0x02, 0x4a
	.zero		1
	.zero		1


	//----- nvinfo : EIATTR_EXIT_INSTR_OFFSETS
	.align		4
        /*0048*/ 	.byte	0x04, 0x1c
        /*004a*/ 	.short	(.L_15 - .L_14)


	//   ....[0]....
.L_14:
        /*004c*/ 	.word	0x000000b0


	//   ....[1]....
        /*0050*/ 	.word	0x00001120


	//----- nvinfo : EIATTR_CBANK_PARAM_SIZE
	.align		4
.L_15:
        /*0054*/ 	.byte	0x03, 0x19
        /*0056*/ 	.short	0x0018


	//----- nvinfo : EIATTR_PARAM_CBANK
	.align		4
        /*0058*/ 	.byte	0x04, 0x0a
        /*005a*/ 	.short	(.L_17 - .L_16)
	.align		4
.L_16:
        /*005c*/ 	.word	index@(.nv.constant0._Z10matmul_modPKlS0_Pl)
        /*0060*/ 	.short	0x0380
        /*0062*/ 	.short	0x0018


	//----- nvinfo : EIATTR_SW_WAR
	.align		4
.L_17:
        /*0064*/ 	.byte	0x04, 0x36
        /*0066*/ 	.short	(.L_19 - .L_18)
.L_18:
        /*0068*/ 	.word	0x00000008
.L_19:


//--------------------- .nv.callgraph             --------------------------
	.section	.nv.callgraph,"",@"SHT_CUDA_CALLGRAPH"
	.align	4
	.sectionentsize	8
	.align		4
        /*0000*/ 	.word	0x00000000
	.align		4
        /*0004*/ 	.word	0xffffffff
	.align		4
        /*0008*/ 	.word	0x00000000
	.align		4
        /*000c*/ 	.word	0xfffffffe
	.align		4
        /*0010*/ 	.word	0x00000000
	.align		4
        /*0014*/ 	.word	0xfffffffd
	.align		4
        /*0018*/ 	.word	0x00000000
	.align		4
        /*001c*/ 	.word	0xfffffffc


//--------------------- .text._Z10matmul_modPKlS0_Pl --------------------------
	.section	.text._Z10matmul_modPKlS0_Pl,"ax",@progbits
	.align	128
        .global         _Z10matmul_modPKlS0_Pl
        .type           _Z10matmul_modPKlS0_Pl,@function
        .size           _Z10matmul_modPKlS0_Pl,(.L_x_2 - _Z10matmul_modPKlS0_Pl)
        .other          _Z10matmul_modPKlS0_Pl,@"STO_CUDA_ENTRY STV_DEFAULT"
_Z10matmul_modPKlS0_Pl:
.text._Z10matmul_modPKlS0_Pl:
[----:B------:R-:W-:Y:S01]  /*0000*/  LDC R1, c[0x0][0x37c] ;  /* 0x0000df00ff017b82 */ /* 0x000fe20000000800 */
[----:B------:R-:W0:Y:S07]  /*0010*/  S2R R5, SR_TID.X ;  /* 0x0000000000057919 */ /* 0x000e2e0000002100 */
[----:B------:R-:W1:Y:S01]  /*0020*/  LDC R3, c[0x0][0x364] ;  /* 0x0000d900ff037b82 */ /* 0x000e620000000800 */
[----:B------:R-:W1:Y:S07]  /*0030*/  S2R R2, SR_TID.Y ;  /* 0x0000000000027919 */ /* 0x000e6e0000002200 */
[----:B------:R-:W0:Y:S08]  /*0040*/  S2UR UR5, SR_CTAID.X ;  /* 0x00000000000579c3 */ /* 0x000e300000002500 */
[----:B------:R-:W0:Y:S08]  /*0050*/  LDC R0, c[0x0][0x360] ;  /* 0x0000d800ff007b82 */ /* 0x000e300000000800 */
[----:B------:R-:W1:Y:S01]  /*0060*/  S2UR UR4, SR_CTAID.Y ;  /* 0x00000000000479c3 */ /* 0x000e620000002600 */
[----:B0-----:R-:W-:-:S05]  /*0070*/  IMAD R0, R0, UR5, R5 ;  /* 0x0000000500007c24 */ /* 0x001fca000f8e0205 */
[----:B------:R-:W-:Y:S01]  /*0080*/  ISETP.GT.AND P0, PT, R0, 0x7cf, PT ;  /* 0x000007cf0000780c */ /* 0x000fe20003f04270 */
[----:B-1----:R-:W-:-:S05]  /*0090*/  IMAD R3, R3, UR4, R2 ;  /* 0x0000000403037c24 */ /* 0x002fca000f8e0202 */
[----:B------:R-:W-:-:S13]  /*00a0*/  ISETP.GT.U32.OR P0, PT, R3, 0x7cf, P0 ;  /* 0x000007cf0300780c */ /* 0x000fda0000704470 */
[----:B------:R-:W-:Y:S05]  /*00b0*/  @P0 EXIT ;  /* 0x000000000000094d */ /* 0x000fea0003800000 */
[----:B------:R-:W0:Y:S01]  /*00c0*/  LDC.64 R4, c[0x0][0x380] ;  /* 0x0000e000ff047b82 */ /* 0x000e220000000a00 */
[----:B------:R-:W1:Y:S01]  /*00d0*/  LDCU.64 UR6, c[0x0][0x388] ;  /* 0x00007100ff0677ac */ /* 0x000e620008000a00 */
[----:B------:R-:W-:Y:S02]  /*00e0*/  IMAD R3, R3, 0x7d0, RZ ;  /* 0x000007d003037824 */ /* 0x000fe400078e02ff */
[----:B------:R-:W-:Y:S01]  /*00f0*/  IMAD.MOV.U32 R25, RZ, RZ, RZ ;  /* 0x000000ffff197224 */ /* 0x000fe200078e00ff */
[----:B------:R-:W2:Y:S01]  /*0100*/  LDCU.64 UR8, c[0x0][0x358] ;  /* 0x00006b00ff0877ac */ /* 0x000ea20008000a00 */
[----:B------:R-:W-:Y:S01]  /*0110*/  IMAD.MOV.U32 R2, RZ, RZ, R0 ;  /* 0x000000ffff027224 */ /* 0x000fe200078e0000 */
[----:B------:R-:W-:Y:S01]  /*0120*/  UMOV UR4, URZ ;  /* 0x000000ff00047c82 */ /* 0x000fe20008000000 */
[----:B-1----:R-:W-:-:S04]  /*0130*/  UIADD3 UR5, UP0, UPT, UR6, 0xfa00, URZ ;  /* 0x0000fa0006057890 */ /* 0x002fc8000ff1e0ff */
[----:B------:R-:W-:Y:S01]  /*0140*/  UIADD3.X UR6, UPT, UPT, URZ, UR7, URZ, UP0, !UPT ;  /* 0x00000007ff067290 */ /* 0x000fe200087fe4ff */
[----:B0-----:R-:W-:-:S03]  /*0150*/  IMAD.WIDE.U32 R4, R3, 0x8, R4 ;  /* 0x0000000803047825 */ /* 0x001fc600078e0004 */
[----:B------:R-:W-:Y:S01]  /*0160*/  IADD3 R6, P0, PT, R4, 0x20, RZ ;  /* 0x0000002004067810 */ /* 0x000fe20007f1e0ff */
[----:B------:R-:W-:-:S04]  /*0170*/  HFMA2 R4, -RZ, RZ, 0, 0 ;  /* 0x00000000ff047431 */ /* 0x000fc800000001ff */
[----:B--2---:R-:W-:-:S08]  /*0180*/  IMAD.X R7, RZ, RZ, R5, P0 ;  /* 0x000000ffff077224 */ /* 0x004fd000000e0605 */
.L_x_0:
[----:B------:R-:W-:Y:S01]  /*0190*/  MOV R15, UR6 ;  /* 0x00000006000f7c02 */ /* 0x000fe20008000f00 */
[----:B------:R-:W-:Y:S01]  /*01a0*/  IMAD.U32 R14, RZ, RZ, UR5 ;  /* 0x00000005ff0e7e24 */ /* 0x000fe2000f8e00ff */
[----:B------:R-:W2:Y:S03]  /*01b0*/  LDG.E.64 R8, desc[UR8][R6.64+-0x20] ;  /* 0xffffe00806087981 */ /* 0x000ea6000c1e1b00 */
[----:B------:R-:W-:Y:S01]  /*01c0*/  IMAD.WIDE R14, R2, 0x8, R14 ;  /* 0x00000008020e7825 */ /* 0x000fe200078e020e */
[----:B------:R-:W3:Y:S04]  /*01d0*/  LDG.E.64 R18, desc[UR8][R6.64+-0x18] ;  /* 0xffffe80806127981 */ /* 0x000ee8000c1e1b00 */
[----:B------:R-:W2:Y:S04]  /*01e0*/  LDG.E.64 R10, desc[UR8][R14.64+-0xfa00] ;  /* 0xff0600080e0a7981 */ /* 0x000ea8000c1e1b00 */
[----:B------:R-:W3:Y:S04]  /*01f0*/  LDG.E.64 R12, desc[UR8][R14.64+-0xbb80] ;  /* 0xff4480080e0c7981 */ /* 0x000ee8000c1e1b00 */
[----:B------:R-:W4:Y:S04]  /*0200*/  LDG.E.64 R26, desc[UR8][R6.64+-0x10] ;  /* 0xfffff008061a7981 */ /* 0x000f28000c1e1b00 */
[----:B------:R-:W4:Y:S04]  /*0210*/  LDG.E.64 R16, desc[UR8][R14.64+-0x7d00] ;  /* 0xff8300080e107981 */ /* 0x000f28000c1e1b00 */
[----:B------:R-:W5:Y:S01]  /*0220*/  LDG.E.64 R28, desc[UR8][R6.64+0x18] ;  /* 0x00001808061c7981 */ /* 0x000f62000c1e1b00 */
[----:B--2---:R-:W-:-:S02]  /*0230*/  IMAD R5, R11, R8, RZ ;  /* 0x000000080b057224 */ /* 0x004fc400078e02ff */
[----:B------:R-:W-:-:S04]  /*0240*/  IMAD.WIDE.U32 R20, R10, R8, RZ ;  /* 0x000000080a147225 */ /* 0x000fc800078e00ff */
[----:B------:R-:W-:-:S04]  /*0250*/  IMAD R5, R9, R10, R5 ;  /* 0x0000000a09057224 */ /* 0x000fc800078e0205 */
[----:B------:R-:W-:-:S04]  /*0260*/  IMAD.IADD R21, R21, 0x1, R5 ;  /* 0x0000000115157824 */ /* 0x000fc800078e0205 */
[----:B------:R-:W-:-:S04]  /*0270*/  IMAD.WIDE.U32 R8, R21, 0x11c04283, RZ ;  /* 0x11c0428315087825 */ /* 0x000fc800078e00ff */
[----:B------:R-:W-:-:S04]  /*0280*/  IMAD.WIDE.U32 R22, R20, 0x11c04283, RZ ;  /* 0x11c0428314167825 */ /* 0x000fc800078e00ff */
[----:B------:R-:W-:-:S04]  /*0290*/  IMAD.WIDE.U32 R8, P0, R20, 0x6ae1e987, R8 ;  /* 0x6ae1e98714087825 */ /* 0x000fc80007800008 */
[----:B------:R-:W-:Y:S01]  /*02a0*/  IMAD.X R11, RZ, RZ, RZ, P0 ;  /* 0x000000ffff0b7224 */ /* 0x000fe200000e06ff */
[----:B------:R-:W-:Y:S02]  /*02b0*/  IADD3 RZ, P0, PT, R23, R8, RZ ;  /* 0x0000000817ff7210 */ /* 0x000fe40007f1e0ff */
[----:B------:R-:W-:-:S05]  /*02c0*/  MOV R10, R9 ;  /* 0x00000009000a7202 */ /* 0x000fca0000000f00 */
[----:B------:R-:W-:-:S03]  /*02d0*/  IMAD.WIDE.U32.X R10, R21, 0x6ae1e987, R10, P0 ;  /* 0x6ae1e987150a7825 */ /* 0x000fc600000e040a */
[----:B------:R-:W-:Y:S02]  /*02e0*/  IADD3 R5, P0, PT, R10, -0x11c04283, RZ ;  /* 0xee3fbd7d0a057810 */ /* 0x000fe40007f1e0ff */
[----:B------:R-:W-:Y:S02]  /*02f0*/  ISETP.LT.AND P1, PT, R21, RZ, PT ;  /* 0x000000ff1500720c */ /* 0x000fe40003f21270 */
[----:B------:R-:W-:Y:S02]  /*0300*/  IADD3.X R9, PT, PT, R11, -0x6ae1e988, RZ, P0, !PT ;  /* 0x951e16780b097810 */ /* 0x000fe400007fe4ff */
[----:B------:R-:W-:Y:S02]  /*0310*/  SEL R5, R5, R10, P1 ;  /* 0x0000000a05057207 */ /* 0x000fe40000800000 */
[----:B------:R-:W-:Y:S02]  /*0320*/  SEL R22, R9, R11, P1 ;  /* 0x0000000b09167207 */ /* 0x000fe40000800000 */
[----:B------:R-:W2:Y:S04]  /*0330*/  LDG.E.64 R8, desc[UR8][R6.64+-0x8] ;  /* 0xfffff80806087981 */ /* 0x000ea8000c1e1b00 */
[----:B------:R-:W2:Y:S01]  /*0340*/  LDG.E.64 R10, desc[UR8][R14.64+-0x3e80] ;  /* 0xffc180080e0a7981 */ /* 0x000ea2000c1e1b00 */
[----:B------:R-:W-:-:S04]  /*0350*/  SHF.R.S64 R5, R5, 0x17, R22 ;  /* 0x0000001705057819 */ /* 0x000fc80000001016 */
[----:B------:R-:W-:-:S04]  /*0360*/  LEA.HI R5, P0, R22, R5, RZ, 0x1 ;  /* 0x0000000516057211 */ /* 0x000fc800078108ff */
[----:B------:R-:W-:Y:S01]  /*0370*/  LEA.HI.X.SX32 R22, R22, RZ, 0x9, P0 ;  /* 0x000000ff16167211 */ /* 0x000fe200000f4eff */
[----:B------:R-:W-:-:S04]  /*0380*/  IMAD.WIDE.U32 R20, R5, -0x132946a, R20 ;  /* 0xfecd6b9605147825 */ /* 0x000fc800078e0014 */
[----:B------:R-:W-:Y:S01]  /*0390*/  IMAD R22, R22, -0x132946a, RZ ;  /* 0xfecd6b9616167824 */ /* 0x000fe200078e02ff */
[----:B------:R-:W-:-:S04]  /*03a0*/  IADD3 R25, P0, PT, R25, R20, RZ ;  /* 0x0000001419197210 */ /* 0x000fc80007f1e0ff */
[----:B------:R-:W-:-:S05]  /*03b0*/  IADD3 R21, PT, PT, R21, -R5, R22 ;  /* 0x8000000515157210 */ /* 0x000fca0007ffe016 */
[----:B------:R-:W-:-:S04]  /*03c0*/  IMAD.X R21, R4, 0x1, R21, P0 ;  /* 0x0000000104157824 */ /* 0x000fc800000e0615 */
[----:B------:R-:W-:-:S04]  /*03d0*/  IMAD.WIDE.U32 R4, R21, 0x11c04283, RZ ;  /* 0x11c0428315047825 */ /* 0x000fc800078e00ff */
[----:B------:R-:W-:-:S04]  /*03e0*/  IMAD.WIDE.U32 R22, R25, 0x11c04283, RZ ;  /* 0x11c0428319167825 */ /* 0x000fc800078e00ff */
[----:B------:R-:W-:-:S04]  /*03f0*/  IMAD.WIDE.U32 R4, P0, R25, 0x6ae1e987, R4 ;  /* 0x6ae1e98719047825 */ /* 0x000fc80007800004 */
[----:B---3--:R-:W-:Y:S01]  /*0400*/  IMAD R13, R13, R18, RZ ;  /* 0x000000120d0d7224 */ /* 0x008fe200078e02ff */
[----:B------:R-:W-:Y:S01]  /*0410*/  IADD3 RZ, P1, PT, R23, R4, RZ ;  /* 0x0000000417ff7210 */ /* 0x000fe20007f3e0ff */
[----:B------:R-:W-:Y:S01]  /*0420*/  IMAD.X R23, RZ, RZ, RZ, P0 ;  /* 0x000000ffff177224 */ /* 0x000fe200000e06ff */
[----:B------:R-:W-:Y:S01]  /*0430*/  MOV R22, R5 ;  /* 0x0000000500167202 */ /* 0x000fe20000000f00 */
[----:B------:R-:W-:Y:S02]  /*0440*/  IMAD R19, R19, R12, R13 ;  /* 0x0000000c13137224 */ /* 0x000fe400078e020d */
[----:B------:R-:W-:-:S04]  /*0450*/  IMAD.WIDE.U32 R4, R12, R18, RZ ;  /* 0x000000120c047225 */ /* 0x000fc800078e00ff */
[----:B------:R-:W-:-:S04]  /*0460*/  IMAD.WIDE.U32.X R12, R21, 0x6ae1e987, R22, P1 ;  /* 0x6ae1e987150c7825 */ /* 0x000fc800008e0416 */
[----:B----4-:R-:W-:Y:S02]  /*0470*/  IMAD R17, R17, R26, RZ ;  /* 0x0000001a11117224 */ /* 0x010fe400078e02ff */
[----:B------:R-:W-:Y:S01]  /*0480*/  IMAD.IADD R20, R5, 0x1, R19 ;  /* 0x0000000105147824 */ /* 0x000fe200078e0213 */
[----:B------:R-:W-:Y:S01]  /*0490*/  IADD3 R5, P0, PT, R12, -0x11c04283, RZ ;  /* 0xee3fbd7d0c057810 */ /* 0x000fe20007f1e0ff */
[----:B------:R-:W-:Y:S02]  /*04a0*/  IMAD R23, R27, R16, R17 ;  /* 0x000000101b177224 */ /* 0x000fe400078e0211 */
[----:B------:R-:W-:Y:S01]  /*04b0*/  IMAD.WIDE.U32 R26, R16, R26, RZ ;  /* 0x0000001a101a7225 */ /* 0x000fe200078e00ff */
[----:B------:R-:W-:Y:S02]  /*04c0*/  ISETP.LT.AND P1, PT, R21, RZ, PT ;  /* 0x000000ff1500720c */ /* 0x000fe40003f21270 */
[----:B------:R-:W-:Y:S01]  /*04d0*/  IADD3.X R19, PT, PT, R13, -0x6ae1e988, RZ, P0, !PT ;  /* 0x951e16780d137810 */ /* 0x000fe200007fe4ff */
[----:B------:R-:W-:Y:S01]  /*04e0*/  IMAD.WIDE.U32 R16, R20, 0x11c04283, RZ ;  /* 0x11c0428314107825 */ /* 0x000fe200078e00ff */
[----:B------:R-:W-:-:S03]  /*04f0*/  SEL R5, R5, R12, P1 ;  /* 0x0000000c05057207 */ /* 0x000fc60000800000 */
[----:B------:R-:W-:Y:S01]  /*0500*/  IMAD.IADD R21, R27, 0x1, R23 ;  /* 0x000000011b157824 */ /* 0x000fe200078e0217 */
[----:B------:R-:W-:Y:S01]  /*0510*/  SEL R24, R19, R13, P1 ;  /* 0x0000000d13187207 */ /* 0x000fe20000800000 */
[----:B------:R-:W-:-:S04]  /*0520*/  IMAD.WIDE.U32 R12, R4, 0x11c04283, RZ ;  /* 0x11c04283040c7825 */ /* 0x000fc800078e00ff */
[----:B------:R-:W-:-:S04]  /*0530*/  IMAD.WIDE.U32 R16, P1, R4, 0x6ae1e987, R16 ;  /* 0x6ae1e98704107825 */ /* 0x000fc80007820010 */
[----:B------:R-:W-:Y:S01]  /*0540*/  IMAD.WIDE.U32 R18, R21, 0x11c04283, RZ ;  /* 0x11c0428315127825 */ /* 0x000fe200078e00ff */
[----:B------:R-:W-:-:S03]  /*0550*/  IADD3 RZ, P2, PT, R13, R16, RZ ;  /* 0x000000100dff7210 */ /* 0x000fc60007f5e0ff */
[----:B------:R-:W-:-:S04]  /*0560*/  IMAD.WIDE.U32 R12, R26, 0x11c04283, RZ ;  /* 0x11c042831a0c7825 */ /* 0x000fc800078e00ff */
[----:B------:R-:W-:-:S03]  /*0570*/  IMAD.WIDE.U32 R18, P3, R26, 0x6ae1e987, R18 ;  /* 0x6ae1e9871a127825 */ /* 0x000fc60007860012 */
[----:B------:R-:W-:Y:S01]  /*0580*/  IADD3 RZ, P0, PT, R13, R18, RZ ;  /* 0x000000120dff7210 */ /* 0x000fe20007f1e0ff */
[----:B------:R-:W-:Y:S01]  /*0590*/  IMAD.MOV.U32 R12, RZ, RZ, R17 ;  /* 0x000000ffff0c7224 */ /* 0x000fe200078e0011 */
[----:B------:R-:W-:-:S03]  /*05a0*/  IADD3.X R13, PT, PT, RZ, RZ, RZ, P1, !PT ;  /* 0x000000ffff0d7210 */ /* 0x000fc60000ffe4ff */
[----:B------:R-:W-:Y:S01]  /*05b0*/  IMAD.WIDE.U32.X R16, R20, 0x6ae1e987, R12, P2 ;  /* 0x6ae1e98714107825 */ /* 0x000fe200010e040c */
[----:B------:R-:W-:-:S03]  /*05c0*/  IADD3.X R13, PT, PT, RZ, RZ, RZ, P3, !PT ;  /* 0x000000ffff0d7210 */ /* 0x000fc60001ffe4ff */
[----:B------:R-:W-:Y:S01]  /*05d0*/  IMAD.MOV.U32 R12, RZ, RZ, R19 ;  /* 0x000000ffff0c7224 */ /* 0x000fe200078e0013 */
[----:B------:R-:W-:Y:S02]  /*05e0*/  IADD3 R23, P1, PT, R16, -0x11c04283, RZ ;  /* 0xee3fbd7d10177810 */ /* 0x000fe40007f3e0ff */
[----:B------:R-:W-:Y:S01]  /*05f0*/  ISETP.LT.AND P2, PT, R20, RZ, PT ;  /* 0x000000ff1400720c */ /* 0x000fe20003f41270 */
[----:B------:R-:W-:Y:S01]  /*0600*/  IMAD.WIDE.U32.X R12, R21, 0x6ae1e987, R12, P0 ;  /* 0x6ae1e987150c7825 */ /* 0x000fe200000e040c */
[----:B------:R-:W-:-:S04]  /*0610*/  IADD3.X R19, PT, PT, R17, -0x6ae1e988, RZ, P1, !PT ;  /* 0x951e167811137810 */ /* 0x000fc80000ffe4ff */
[----:B------:R-:W-:Y:S02]  /*0620*/  SEL R17, R19, R17, P2 ;  /* 0x0000001113117207 */ /* 0x000fe40001000000 */
[----:B------:R-:W-:Y:S02]  /*0630*/  IADD3 R19, P0, PT, R12, -0x11c04283, RZ ;  /* 0xee3fbd7d0c137810 */ /* 0x000fe40007f1e0ff */
[----:B------:R-:W-:Y:S02]  /*0640*/  ISETP.LT.AND P1, PT, R21, RZ, PT ;  /* 0x000000ff1500720c */ /* 0x000fe40003f21270 */
[----:B------:R-:W-:Y:S02]  /*0650*/  IADD3.X R21, PT, PT, R13, -0x6ae1e988, RZ, P0, !PT ;  /* 0x951e16780d157810 */ /* 0x000fe400007fe4ff */
[----:B------:R-:W-:Y:S02]  /*0660*/  SEL R18, R19, R12, P1 ;  /* 0x0000000c13127207 */ /* 0x000fe40000800000 */
[----:B------:R-:W-:-:S02]  /*0670*/  SEL R19, R21, R13, P1 ;  /* 0x0000000d15137207 */ /* 0x000fc40000800000 */
[----:B------:R-:W3:Y:S01]  /*0680*/  LDG.E.64 R12, desc[UR8][R14.64] ;  /* 0x000000080e0c7981 */ /* 0x000ee2000c1e1b00 */
[----:B------:R-:W-:-:S04]  /*0690*/  SEL R16, R23, R16, P2 ;  /* 0x0000001017107207 */ /* 0x000fc80001000000 */
[----:B------:R-:W-:-:S04]  /*06a0*/  SHF.R.S64 R16, R16, 0x17, R17 ;  /* 0x0000001710107819 */ /* 0x000fc80000001011 */
[----:B------:R-:W-:Y:S02]  /*06b0*/  LEA.HI R17, R17, R16, RZ, 0x1 ;  /* 0x0000001011117211 */ /* 0x000fe400078f08ff */
[----:B------:R-:W-:-:S03]  /*06c0*/  SHF.R.S64 R18, R18, 0x17, R19 ;  /* 0x0000001712127819 */ /* 0x000fc60000001013 */
[----:B------:R-:W-:Y:S01]  /*06d0*/  IMAD R4, R17, -0x132946a, R4 ;  /* 0xfecd6b9611047824 */ /* 0x000fe200078e0204 */
[----:B------:R-:W-:-:S04]  /*06e0*/  SHF.R.S64 R5, R5, 0x17, R24 ;  /* 0x0000001705057819 */ /* 0x000fc80000001018 */
[----:B------:R-:W-:-:S05]  /*06f0*/  LEA.HI R24, R24, R5, RZ, 0x1 ;  /* 0x0000000518187211 */ /* 0x000fca00078f08ff */
[----:B------:R-:W-:Y:S02]  /*0700*/  IMAD R5, R24, -0x132946a, R25 ;  /* 0xfecd6b9618057824 */ /* 0x000fe400078e0219 */
[----:B--2---:R-:W-:-:S04]  /*0710*/  IMAD R11, R11, R8, RZ ;  /* 0x000000080b0b7224 */ /* 0x004fc800078e02ff */
[----:B------:R-:W-:Y:S02]  /*0720*/  IMAD R21, R9, R10, R11 ;  /* 0x0000000a09157224 */ /* 0x000fe400078e020b */
[----:B------:R-:W-:Y:S02]  /*0730*/  IMAD.WIDE.U32 R10, R10, R8, RZ ;  /* 0x000000080a0a7225 */ /* 0x000fe400078e00ff */
[----:B------:R-:W3:Y:S03]  /*0740*/  LDG.E.64 R8, desc[UR8][R6.64] ;  /* 0x0000000806087981 */ /* 0x000ee6000c1e1b00 */
[----:B------:R-:W-:-:S05]  /*0750*/  IADD3 R11, PT, PT, R11, R21, RZ ;  /* 0x000000150b0b7210 */ /* 0x000fca0007ffe0ff */
[----:B------:R-:W-:Y:S01]  /*0760*/  IMAD.WIDE.U32 R16, R11, 0x11c04283, RZ ;  /* 0x11c042830b107825 */ /* 0x000fe200078e00ff */
[----:B------:R-:W-:-:S03]  /*0770*/  LEA.HI R21, R19, R18, RZ, 0x1 ;  /* 0x0000001213157211 */ /* 0x000fc600078f08ff */
[----:B------:R-:W-:-:S04]  /*0780*/  IMAD.WIDE.U32 R18, R10, 0x11c04283, RZ ;  /* 0x11c042830a127825 */ /* 0x000fc800078e00ff */
[----:B------:R-:W-:-:S04]  /*0790*/  IMAD.WIDE.U32 R16, P0, R10, 0x6ae1e987, R16 ;  /* 0x6ae1e9870a107825 */ /* 0x000fc80007800010 */
[----:B------:R-:W-:Y:S01]  /*07a0*/  IMAD R26, R21, -0x132946a, R26 ;  /* 0xfecd6b96151a7824 */ /* 0x000fe200078e021a */
[----:B------:R-:W-:Y:S01]  /*07b0*/  IADD3 RZ, P1, PT, R19, R16, RZ ;  /* 0x0000001013ff7210 */ /* 0x000fe20007f3e0ff */
[----:B------:R-:W2:Y:S04]  /*07c0*/  LDG.E.64 R20, desc[UR8][R14.64+0x3e80] ;  /* 0x003e80080e147981 */ /* 0x000ea8000c1e1b00 */
[----:B------:R-:W2:Y:S01]  /*07d0*/  LDG.E.64 R18, desc[UR8][R6.64+0x8] ;  /* 0x0000080806127981 */ /* 0x000ea2000c1e1b00 */
[----:B------:R-:W-:Y:S01]  /*07e0*/  MOV R22, R17 ;  /* 0x0000001100167202 */ /* 0x000fe20000000f00 */
[----:B------:R-:W-:-:S04]  /*07f0*/  IMAD.X R23, RZ, RZ, RZ, P0 ;  /* 0x000000ffff177224 */ /* 0x000fc800000e06ff */
[C---:B------:R-:W-:Y:S01]  /*0800*/  IMAD.WIDE.U32.X R22, R11.reuse, 0x6ae1e987, R22, P1 ;  /* 0x6ae1e9870b167825 */ /* 0x040fe200008e0416 */
[----:B------:R-:W-:Y:S02]  /*0810*/  ISETP.LT.AND P1, PT, R11, RZ, PT ;  /* 0x000000ff0b00720c */ /* 0x000fe40003f21270 */
[----:B------:R-:W-:-:S04]  /*0820*/  IADD3 R17, P0, PT, R22, -0x11c04283, RZ ;  /* 0xee3fbd7d16117810 */ /* 0x000fc80007f1e0ff */
[----:B------:R-:W-:Y:S02]  /*0830*/  IADD3.X R27, PT, PT, R23, -0x6ae1e988, RZ, P0, !PT ;  /* 0x951e1678171b7810 */ /* 0x000fe400007fe4ff */
[----:B------:R-:W-:Y:S02]  /*0840*/  SEL R11, R17, R22, P1 ;  /* 0x00000016110b7207 */ /* 0x000fe40000800000 */
[----:B------:R-:W-:Y:S01]  /*0850*/  SEL R24, R27, R23, P1 ;  /* 0x000000171b187207 */ /* 0x000fe20000800000 */
[----:B------:R-:W4:Y:S04]  /*0860*/  LDG.E.64 R16, desc[UR8][R14.64+0x7d00] ;  /* 0x007d00080e107981 */ /* 0x000f28000c1e1b00 */
[----:B------:R-:W4:Y:S01]  /*0870*/  LDG.E.64 R22, desc[UR8][R6.64+0x10] ;  /* 0x0000100806167981 */ /* 0x000f22000c1e1b00 */
[----:B------:R-:W-:-:S04]  /*0880*/  SHF.R.S64 R11, R11, 0x17, R24 ;  /* 0x000000170b0b7819 */ /* 0x000fc80000001018 */
[----:B------:R-:W-:Y:S02]  /*0890*/  LEA.HI R11, R24, R11, RZ, 0x1 ;  /* 0x0000000b180b7211 */ /* 0x000fe400078f08ff */
[----:B------:R0:W5:Y:S01]  /*08a0*/  LDG.E.64 R24, desc[UR8][R14.64+0xbb80] ;  /* 0x00bb80080e187981 */ /* 0x000162000c1e1b00 */
[----:B------:R-:W-:Y:S01]  /*08b0*/  IMAD.IADD R5, R5, 0x1, R4 ;  /* 0x0000000105057824 */ /* 0x000fe200078e0204 */
[----:B------:R-:W-:Y:S01]  /*08c0*/  MOV R4, RZ ;  /* 0x000000ff00047202 */ /* 0x000fe20000000f00 */
[----:B------:R-:W-:-:S04]  /*08d0*/  IMAD R10, R11, -0x132946a, R10 ;  /* 0xfecd6b960b0a7824 */ /* 0x000fc800078e020a */
[----:B------:R-:W-:Y:S01]  /*08e0*/  IMAD.HI R4, R5, -0x2a3c2cf1, R4 ;  /* 0xd5c3d30f05047827 */ /* 0x000fe200078e0204 */
[----:B------:R-:W-:-:S04]  /*08f0*/  UIADD3 UR4, UPT, UPT, UR4, 0x8, URZ ;  /* 0x0000000804047890 */ /* 0x000fc8000fffe0ff */
[----:B------:R-:W-:Y:S01]  /*0900*/  UISETP.NE.AND UP0, UPT, UR4, 0x7d0, UPT ;  /* 0x000007d00400788c */ /* 0x000fe2000bf05270 */
[----:B------:R-:W-:Y:S01]  /*0910*/  IADD3 R2, PT, PT, R2, 0x3e80, RZ ;  /* 0x00003e8002027810 */ /* 0x000fe20007ffe0ff */
[----:B---3--:R-:W-:Y:S01]  /*0920*/  IMAD R11, R13, R8, RZ ;  /* 0x000000080d0b7224 */ /* 0x008fe200078e02ff */
[----:B------:R-:W-:-:S03]  /*0930*/  SHF.R.U32.HI R13, RZ, 0x1f, R4 ;  /* 0x0000001fff0d7819 */ /* 0x000fc60000011604 */
[----:B------:R-:W-:Y:S02]  /*0940*/  IMAD R11, R9, R12, R11 ;  /* 0x0000000c090b7224 */ /* 0x000fe400078e020b */
[----:B------:R-:W-:Y:S01]  /*0950*/  IMAD.WIDE.U32 R8, R12, R8, RZ ;  /* 0x000000080c087225 */ /* 0x000fe200078e00ff */
[----:B------:R-:W-:-:S03]  /*0960*/  LEA.HI.SX32 R13, R4, R13, 0x8 ;  /* 0x0000000d040d7211 */ /* 0x000fc600078f42ff */
[----:B------:R-:W-:Y:S02]  /*0970*/  IMAD.IADD R9, R9, 0x1, R11 ;  /* 0x0000000109097824 */ /* 0x000fe400078e020b */
[----:B------:R-:W-:Y:S02]  /*0980*/  IMAD R13, R13, -0x132946a, R5 ;  /* 0xfecd6b960d0d7824 */ /* 0x000fe400078e0205 */
[----:B------:R-:W-:-:S03]  /*0990*/  IMAD.WIDE.U32 R4, R9, 0x11c04283, RZ ;  /* 0x11c0428309047825 */ /* 0x000fc600078e00ff */
[----:B------:R-:W-:Y:S01]  /*09a0*/  IADD3 R27, PT, PT, R13, R26, RZ ;  /* 0x0000001a0d1b7210 */ /* 0x000fe20007ffe0ff */
[----:B------:R-:W-:-:S04]  /*09b0*/  IMAD.WIDE.U32 R12, R8, 0x11c04283, RZ ;  /* 0x11c04283080c7825 */ /* 0x000fc800078e00ff */
[----:B------:R-:W-:-:S04]  /*09c0*/  IMAD.WIDE.U32 R4, P0, R8, 0x6ae1e987, R4 ;  /* 0x6ae1e98708047825 */ /* 0x000fc80007800004 */
[----:B------:R-:W-:Y:S01]  /*09d0*/  IMAD.MOV.U32 R26, RZ, RZ, RZ ;  /* 0x000000ffff1a7224 */ /* 0x000fe200078e00ff */
[----:B------:R-:W-:-:S03]  /*09e0*/  IADD3 RZ, P1, PT, R13, R4, RZ ;  /* 0x000000040dff7210 */ /* 0x000fc60007f3e0ff */
[----:B------:R-:W-:-:S05]  /*09f0*/  IMAD.HI R4, R27, -0x2a3c2cf1, R26 ;  /* 0xd5c3d30f1b047827 */ /* 0x000fca00078e021a */
[----:B------:R-:W-:-:S04]  /*0a00*/  SHF.R.U32.HI R11, RZ, 0x1f, R4 ;  /* 0x0000001fff0b7819 */ /* 0x000fc80000011604 */
[----:B------:R-:W-:-:S05]  /*0a10*/  LEA.HI.SX32 R11, R4, R11, 0x8 ;  /* 0x0000000b040b7211 */ /* 0x000fca00078f42ff */
[----:B------:R-:W-:Y:S01]  /*0a20*/  IMAD R13, R11, -0x132946a, R27 ;  /* 0xfecd6b960b0d7824 */ /* 0x000fe200078e021b */
[----:B------:R-:W-:-:S03]  /*0a30*/  IADD3.X R11, PT, PT, RZ, RZ, RZ, P0, !PT ;  /* 0x000000ffff0b7210 */ /* 0x000fc600007fe4ff */
[----:B------:R-:W-:Y:S01]  /*0a40*/  IMAD.IADD R13, R13, 0x1, R10 ;  /* 0x000000010d0d7824 */ /* 0x000fe200078e020a */
[----:B------:R-:W-:Y:S01]  /*0a50*/  MOV R10, R5 ;  /* 0x00000005000a7202 */ /* 0x000fe20000000f00 */
[----:B--2---:R-:W-:-:S04]  /*0a60*/  IMAD R5, R21, R18, RZ ;  /* 0x0000001215057224 */ /* 0x004fc800078e02ff */
[C---:B------:R-:W-:Y:S01]  /*0a70*/  IMAD.WIDE.U32.X R10, R9.reuse, 0x6ae1e987, R10, P1 ;  /* 0x6ae1e987090a7825 */ /* 0x040fe200008e040a */
[----:B------:R-:W-:Y:S02]  /*0a80*/  ISETP.LT.AND P1, PT, R9, RZ, PT ;  /* 0x000000ff0900720c */ /* 0x000fe40003f21270 */
[----:B0-----:R-:W-:Y:S01]  /*0a90*/  IADD3 R15, P0, PT, R10, -0x11c04283, RZ ;  /* 0xee3fbd7d0a0f7810 */ /* 0x001fe20007f1e0ff */
[----:B------:R-:W-:Y:S02]  /*0aa0*/  IMAD R5, R19, R20, R5 ;  /* 0x0000001413057224 */ /* 0x000fe400078e0205 */
[----:B------:R-:W-:Y:S01]  /*0ab0*/  IMAD.WIDE.U32 R18, R20, R18, RZ ;  /* 0x0000001214127225 */ /* 0x000fe200078e00ff */
[----:B------:R-:W-:-:S03]  /*0ac0*/  IADD3.X R9, PT, PT, R11, -0x6ae1e988, RZ, P0, !PT ;  /* 0x951e16780b097810 */ /* 0x000fc600007fe4ff */
[----:B------:R-:W-:Y:S01]  /*0ad0*/  IMAD.MOV.U32 R12, RZ, RZ, RZ ;  /* 0x000000ffff0c7224 */ /* 0x000fe200078e00ff */
[----:B------:R-:W-:Y:S02]  /*0ae0*/  SEL R10, R15, R10, P1 ;  /* 0x0000000a0f0a7207 */ /* 0x000fe40000800000 */
[----:B------:R-:W-:Y:S01]  /*0af0*/  SEL R15, R9, R11, P1 ;  /* 0x0000000b090f7207 */ /* 0x000fe20000800000 */
[----:B------:R-:W-:Y:S01]  /*0b00*/  IMAD.HI R14, R13, -0x2a3c2cf1, R12 ;  /* 0xd5c3d30f0d0e7827 */ /* 0x000fe200078e020c */
[----:B------:R-:W-:Y:S02]  /*0b10*/  IADD3 R12, PT, PT, R19, R5, RZ ;  /* 0x00000005130c7210 */ /* 0x000fe40007ffe0ff */
[----:B------:R-:W-:Y:S02]  /*0b20*/  SHF.R.S64 R11, R10, 0x17, R15 ;  /* 0x000000170a0b7819 */ /* 0x000fe4000000100f */
[----:B------:R-:W-:Y:S01]  /*0b30*/  SHF.R.U32.HI R9, RZ, 0x1f, R14 ;  /* 0x0000001fff097819 */ /* 0x000fe2000001160e */
[----:B------:R-:W-:Y:S01]  /*0b40*/  IMAD.WIDE.U32 R4, R12, 0x11c04283, RZ ;  /* 0x11c042830c047825 */ /* 0x000fe200078e00ff */
[----:B------:R-:W-:-:S02]  /*0b50*/  LEA.HI R11, R15, R11, RZ, 0x1 ;  /* 0x0000000b0f0b7211 */ /* 0x000fc400078f08ff */
[----:B------:R-:W-:Y:S01]  /*0b60*/  LEA.HI.SX32 R9, R14, R9, 0x8 ;  /* 0x000000090e097211 */ /* 0x000fe200078f42ff */
[----:B------:R-:W-:-:S04]  /*0b70*/  IMAD.WIDE.U32 R14, R18, 0x11c04283, RZ ;  /* 0x11c04283120e7825 */ /* 0x000fc800078e00ff */
[----:B------:R-:W-:-:S04]  /*0b80*/  IMAD.WIDE.U32 R4, P0, R18, 0x6ae1e987, R4 ;  /* 0x6ae1e98712047825 */ /* 0x000fc80007800004 */
[----:B------:R-:W-:Y:S02]  /*0b90*/  IMAD R9, R9, -0x132946a, R13 ;  /* 0xfecd6b9609097824 */ /* 0x000fe400078e020d */
[----:B------:R-:W-:Y:S02]  /*0ba0*/  IMAD R8, R11, -0x132946a, R8 ;  /* 0xfecd6b960b087824 */ /* 0x000fe400078e0208 */
[----:B------:R-:W-:Y:S01]  /*0bb0*/  IMAD.X R11, RZ, RZ, RZ, P0 ;  /* 0x000000ffff0b7224 */ /* 0x000fe200000e06ff */
[----:B------:R-:W-:Y:S01]  /*0bc0*/  IADD3 RZ, P0, PT, R15, R4, RZ ;  /* 0x000000040fff7210 */ /* 0x000fe20007f1e0ff */
[----:B----4-:R-:W-:Y:S01]  /*0bd0*/  IMAD R13, R17, R22, RZ ;  /* 0x00000016110d7224 */ /* 0x010fe200078e02ff */
[----:B------:R-:W-:Y:S01]  /*0be0*/  IADD3 R9, PT, PT, R9, R8, RZ ;  /* 0x0000000809097210 */ /* 0x000fe20007ffe0ff */
[----:B------:R-:W-:Y:S01]  /*0bf0*/  IMAD.MOV.U32 R10, RZ, RZ, R5 ;  /* 0x000000ffff0a7224 */ /* 0x000fe200078e0005 */
[----:B------:R-:W-:Y:S01]  /*0c00*/  MOV R8, RZ ;  /* 0x000000ff00087202 */ /* 0x000fe20000000f00 */
[----:B------:R-:W-:-:S04]  /*0c10*/  IMAD.WIDE.U32 R4, R16, R22, RZ ;  /* 0x0000001610047225 */ /* 0x000fc800078e00ff */
[----:B------:R-:W-:Y:S02]  /*0c20*/  IMAD R13, R23, R16, R13 ;  /* 0x00000010170d7224 */ /* 0x000fe400078e020d */
[----:B------:R-:W-:-:S04]  /*0c30*/  IMAD.WIDE.U32.X R10, R12, 0x6ae1e987, R10, P0 ;  /* 0x6ae1e9870c0a7825 */ /* 0x000fc800000e040a */
[----:B------:R-:W-:Y:S01]  /*0c40*/  IMAD.HI R8, R9, -0x2a3c2cf1, R8 ;  /* 0xd5c3d30f09087827 */ /* 0x000fe200078e0208 */
[----:B------:R-:W-:-:S03]  /*0c50*/  IADD3 R19, P0, PT, R10, -0x11c04283, RZ ;  /* 0xee3fbd7d0a137810 */ /* 0x000fc60007f1e0ff */
[----:B------:R-:W-:Y:S01]  /*0c60*/  IMAD.IADD R5, R5, 0x1, R13 ;  /* 0x0000000105057824 */ /* 0x000fe200078e020d */
[----:B------:R-:W-:Y:S02]  /*0c70*/  ISETP.LT.AND P1, PT, R12, RZ, PT ;  /* 0x000000ff0c00720c */ /* 0x000fe40003f21270 */
[----:B------:R-:W-:Y:S01]  /*0c80*/  SHF.R.U32.HI R15, RZ, 0x1f, R8 ;  /* 0x0000001fff0f7819 */ /* 0x000fe20000011608 */
[----:B------:R-:W-:Y:S01]  /*0c90*/  IMAD.WIDE.U32 R12, R5, 0x11c04283, RZ ;  /* 0x11c04283050c7825 */ /* 0x000fe200078e00ff */
[----:B------:R-:W-:Y:S02]  /*0ca0*/  IADD3.X R21, PT, PT, R11, -0x6ae1e988, RZ, P0, !PT ;  /* 0x951e16780b157810 */ /* 0x000fe400007fe4ff */
[----:B------:R-:W-:Y:S02]  /*0cb0*/  LEA.HI.SX32 R8, R8, R15, 0x8 ;  /* 0x0000000f08087211 */ /* 0x000fe400078f42ff */
[----:B------:R-:W-:Y:S01]  /*0cc0*/  SEL R15, R19, R10, P1 ;  /* 0x0000000a130f7207 */ /* 0x000fe20000800000 */
[----:B------:R-:W-:Y:S01]  /*0cd0*/  IMAD.WIDE.U32 R12, P0, R4, 0x6ae1e987, R12 ;  /* 0x6ae1e987040c7825 */ /* 0x000fe2000780000c */
[----:B------:R-:W-:-:S03]  /*0ce0*/  SEL R14, R21, R11, P1 ;  /* 0x0000000b150e7207 */ /* 0x000fc60000800000 */
[----:B------:R-:W-:Y:S01]  /*0cf0*/  IMAD.WIDE.U32 R10, R4, 0x11c04283, RZ ;  /* 0x11c04283040a7825 */ /* 0x000fe200078e00ff */
[----:B------:R-:W-:Y:S02]  /*0d00*/  SHF.R.S64 R19, R15, 0x17, R14 ;  /* 0x000000170f137819 */ /* 0x000fe4000000100e */
[----:B------:R-:W-:Y:S01]  /*0d10*/  IADD3.X R15, PT, PT, RZ, RZ, RZ, P0, !PT ;  /* 0x000000ffff0f7210 */ /* 0x000fe200007fe4ff */
[----:B-----5:R-:W-:Y:S01]  /*0d20*/  IMAD R17, R25, R28, RZ ;  /* 0x0000001c19117224 */ /* 0x020fe200078e02ff */
[----:B------:R-:W-:Y:S02]  /*0d30*/  IADD3 RZ, P0, PT, R11, R12, RZ ;  /* 0x0000000c0bff7210 */ /* 0x000fe40007f1e0ff */
[----:B------:R-:W-:Y:S02]  /*0d40*/  LEA.HI R11, R14, R19, RZ, 0x1 ;  /* 0x000000130e0b7211 */ /* 0x000fe400078f08ff */
[----:B------:R-:W-:Y:S01]  /*0d50*/  MOV R14, R13 ;  /* 0x0000000d000e7202 */ /* 0x000fe20000000f00 */
[----:B------:R-:W-:-:S02]  /*0d60*/  IMAD R17, R29, R24, R17 ;  /* 0x000000181d117224 */ /* 0x000fc400078e0211 */
[----:B------:R-:W-:-:S04]  /*0d70*/  IMAD.WIDE.U32 R24, R24, R28, RZ ;  /* 0x0000001c18187225 */ /* 0x000fc800078e00ff */
[----:B------:R-:W-:-:S04]  /*0d80*/  IMAD.WIDE.U32.X R14, R5, 0x6ae1e987, R14, P0 ;  /* 0x6ae1e987050e7825 */ /* 0x000fc800000e040e */
[----:B------:R-:W-:Y:S02]  /*0d90*/  IMAD R9, R8, -0x132946a, R9 ;  /* 0xfecd6b9608097824 */ /* 0x000fe400078e0209 */
[----:B------:R-:W-:Y:S02]  /*0da0*/  IMAD.IADD R8, R25, 0x1, R17 ;  /* 0x0000000119087824 */ /* 0x000fe400078e0211 */
[----:B------:R-:W-:Y:S01]  /*0db0*/  IMAD R10, R11, -0x132946a, R18 ;  /* 0xfecd6b960b0a7824 */ /* 0x000fe200078e0212 */
[----:B------:R-:W-:Y:S01]  /*0dc0*/  IADD3 R19, P0, PT, R14, -0x11c04283, RZ ;  /* 0xee3fbd7d0e137810 */ /* 0x000fe20007f1e0ff */
[----:B------:R-:W-:Y:S01]  /*0dd0*/  IMAD.WIDE.U32 R12, R8, 0x11c04283, RZ ;  /* 0x11c04283080c7825 */ /* 0x000fe200078e00ff */
[----:B------:R-:W-:-:S03]  /*0de0*/  ISETP.LT.AND P1, PT, R5, RZ, PT ;  /* 0x000000ff0500720c */ /* 0x000fc60003f21270 */
[----:B------:R-:W-:Y:S01]  /*0df0*/  IMAD.IADD R11, R9, 0x1, R10 ;  /* 0x00000001090b7824 */ /* 0x000fe200078e020a */
[----:B------:R-:W-:Y:S02]  /*0e00*/  MOV R10, RZ ;  /* 0x000000ff000a7202 */ /* 0x000fe40000000f00 */
[----:B------:R-:W-:Y:S01]  /*0e10*/  IADD3.X R21, PT, PT, R15, -0x6ae1e988, RZ, P0, !PT ;  /* 0x951e16780f157810 */ /* 0x000fe200007fe4ff */
[C---:B------:R-:W-:Y:S01]  /*0e20*/  IMAD.WIDE.U32 R16, R24.reuse, 0x11c04283, RZ ;  /* 0x11c0428318107825 */ /* 0x040fe200078e00ff */
[----:B------:R-:W-:Y:S02]  /*0e30*/  SEL R9, R19, R14, P1 ;  /* 0x0000000e13097207 */ /* 0x000fe40000800000 */
[----:B------:R-:W-:Y:S01]  /*0e40*/  SEL R16, R21, R15, P1 ;  /* 0x0000000f15107207 */ /* 0x000fe20000800000 */
[----:B------:R-:W-:-:S04]  /*0e50*/  IMAD.WIDE.U32 R12, P2, R24, 0x6ae1e987, R12 ;  /* 0x6ae1e987180c7825 */ /* 0x000fc8000784000c */
[----:B------:R-:W-:Y:S01]  /*0e60*/  IMAD.HI R5, R11, -0x2a3c2cf1, R10 ;  /* 0xd5c3d30f0b057827 */ /* 0x000fe200078e020a */
[----:B------:R-:W-:Y:S02]  /*0e70*/  IADD3 RZ, P0, PT, R17, R12, RZ ;  /* 0x0000000c11ff7210 */ /* 0x000fe40007f1e0ff */
[----:B------:R-:W-:Y:S01]  /*0e80*/  SHF.R.S64 R9, R9, 0x17, R16 ;  /* 0x0000001709097819 */ /* 0x000fe20000001010 */
[----:B------:R-:W-:Y:S01]  /*0e90*/  IMAD.X R15, RZ, RZ, RZ, P2 ;  /* 0x000000ffff0f7224 */ /* 0x000fe200010e06ff */
[----:B------:R-:W-:Y:S02]  /*0ea0*/  SHF.R.U32.HI R10, RZ, 0x1f, R5 ;  /* 0x0000001fff0a7819 */ /* 0x000fe40000011605 */
[----:B------:R-:W-:Y:S02]  /*0eb0*/  MOV R14, R13 ;  /* 0x0000000d000e7202 */ /* 0x000fe40000000f00 */
[----:B------:R-:W-:Y:S02]  /*0ec0*/  LEA.HI R9, R16, R9, RZ, 0x1 ;  /* 0x0000000910097211 */ /* 0x000fe400078f08ff */
[----:B------:R-:W-:Y:S01]  /*0ed0*/  LEA.HI.SX32 R10, R5, R10, 0x8 ;  /* 0x0000000a050a7211 */ /* 0x000fe200078f42ff */
[----:B------:R-:W-:-:S04]  /*0ee0*/  IMAD.WIDE.U32.X R12, R8, 0x6ae1e987, R14, P0 ;  /* 0x6ae1e987080c7825 */ /* 0x000fc800000e040e */
[----:B------:R-:W-:Y:S01]  /*0ef0*/  IMAD R5, R9, -0x132946a, R4 ;  /* 0xfecd6b9609057824 */ /* 0x000fe200078e0204 */
[----:B------:R-:W-:Y:S01]  /*0f00*/  IADD3 R15, P0, PT, R12, -0x11c04283, RZ ;  /* 0xee3fbd7d0c0f7810 */ /* 0x000fe20007f1e0ff */
[----:B------:R-:W-:Y:S01]  /*0f10*/  IMAD R10, R10, -0x132946a, R11 ;  /* 0xfecd6b960a0a7824 */ /* 0x000fe200078e020b */
[----:B------:R-:W-:Y:S02]  /*0f20*/  MOV R4, RZ ;  /* 0x000000ff00047202 */ /* 0x000fe40000000f00 */
[----:B------:R-:W-:Y:S01]  /*0f30*/  ISETP.LT.AND P1, PT, R8, RZ, PT ;  /* 0x000000ff0800720c */ /* 0x000fe20003f21270 */
[----:B------:R-:W-:Y:S01]  /*0f40*/  IMAD.IADD R5, R10, 0x1, R5 ;  /* 0x000000010a057824 */ /* 0x000fe200078e0205 */
[----:B------:R-:W-:Y:S02]  /*0f50*/  IADD3.X R9, PT, PT, R13, -0x6ae1e988, RZ, P0, !PT ;  /* 0x951e16780d097810 */ /* 0x000fe400007fe4ff */
[----:B------:R-:W-:Y:S01]  /*0f60*/  SEL R11, R15, R12, P1 ;  /* 0x0000000c0f0b7207 */ /* 0x000fe20000800000 */
[----:B------:R-:W-:Y:S01]  /*0f70*/  IMAD.HI R4, R5, -0x2a3c2cf1, R4 ;  /* 0xd5c3d30f05047827 */ /* 0x000fe200078e0204 */
[----:B------:R-:W-:-:S04]  /*0f80*/  SEL R12, R9, R13, P1 ;  /* 0x0000000d090c7207 */ /* 0x000fc80000800000 */
[----:B------:R-:W-:Y:S02]  /*0f90*/  SHF.R.S64 R11, R11, 0x17, R12 ;  /* 0x000000170b0b7819 */ /* 0x000fe4000000100c */
[----:B------:R-:W-:Y:S02]  /*0fa0*/  SHF.R.U32.HI R9, RZ, 0x1f, R4 ;  /* 0x0000001fff097819 */ /* 0x000fe40000011604 */
[----:B------:R-:W-:Y:S02]  /*0fb0*/  LEA.HI R11, R12, R11, RZ, 0x1 ;  /* 0x0000000b0c0b7211 */ /* 0x000fe400078f08ff */
[----:B------:R-:W-:-:S03]  /*0fc0*/  LEA.HI.SX32 R9, R4, R9, 0x8 ;  /* 0x0000000904097211 */ /* 0x000fc600078f42ff */
[----:B------:R-:W-:Y:S02]  /*0fd0*/  IMAD R11, R11, -0x132946a, R24 ;  /* 0xfecd6b960b0b7824 */ /* 0x000fe400078e0218 */
[----:B------:R-:W-:-:S04]  /*0fe0*/  IMAD R4, R9, -0x132946a, R5 ;  /* 0xfecd6b9609047824 */ /* 0x000fc800078e0205 */
[----:B------:R-:W-:Y:S01]  /*0ff0*/  IMAD.IADD R5, R4, 0x1, R11 ;  /* 0x0000000104057824 */ /* 0x000fe200078e020b */
[----:B------:R-:W-:-:S05]  /*1000*/  MOV R4, RZ ;  /* 0x000000ff00047202 */ /* 0x000fca0000000f00 */
[----:B------:R-:W-:-:S05]  /*1010*/  IMAD.HI R4, R5, -0x2a3c2cf1, R4 ;  /* 0xd5c3d30f05047827 */ /* 0x000fca00078e0204 */
[----:B------:R-:W-:-:S04]  /*1020*/  SHF.R.U32.HI R9, RZ, 0x1f, R4 ;  /* 0x0000001fff097819 */ /* 0x000fc80000011604 */
[----:B------:R-:W-:Y:S02]  /*1030*/  LEA.HI.SX32 R9, R4, R9, 0x8 ;  /* 0x0000000904097211 */ /* 0x000fe400078f42ff */
[----:B------:R-:W-:-:S03]  /*1040*/  IADD3 R6, P0, PT, R6, 0x40, RZ ;  /* 0x0000004006067810 */ /* 0x000fc60007f1e0ff */
[----:B------:R-:W-:Y:S02]  /*1050*/  IMAD R25, R9, -0x132946a, R5 ;  /* 0xfecd6b9609197824 */ /* 0x000fe400078e0205 */
[----:B------:R-:W-:-:S03]  /*1060*/  IMAD.X R7, RZ, RZ, R7, P0 ;  /* 0x000000ffff077224 */ /* 0x000fc600000e0607 */
[----:B------:R-:W-:Y:S01]  /*1070*/  SHF.R.S32.HI R4, RZ, 0x1f, R25 ;  /* 0x0000001fff047819 */ /* 0x000fe20000011419 */
[----:B------:R-:W-:Y:S06]  /*1080*/  BRA.U UP0, `(.L_x_0) ;  /* 0xfffffff100407547 */ /* 0x000fec000b83ffff */
[----:B------:R-:W0:Y:S01]  /*1090*/  LDC.64 R8, c[0x0][0x390] ;  /* 0x0000e400ff087b82 */ /* 0x000e220000000a00 */
[C---:B------:R-:W-:Y:S01]  /*10a0*/  IADD3 R6, P1, PT, R25.reuse, 0x132946a, RZ ;  /* 0x0132946a19067810 */ /* 0x040fe20007f3e0ff */
[----:B------:R-:W-:Y:S01]  /*10b0*/  IMAD.IADD R3, R0, 0x1, R3 ;  /* 0x0000000100037824 */ /* 0x000fe200078e0203 */
[----:B------:R-:W-:Y:S02]  /*10c0*/  ISETP.GE.AND P0, PT, R25, RZ, PT ;  /* 0x000000ff1900720c */ /* 0x000fe40003f06270 */
[-C--:B------:R-:W-:Y:S02]  /*10d0*/  IADD3.X R5, PT, PT, RZ, R4.reuse, RZ, P1, !PT ;  /* 0x00000004ff057210 */ /* 0x080fe40000ffe4ff */
[----:B------:R-:W-:Y:S02]  /*10e0*/  SEL R6, R6, R25, !P0 ;  /* 0x0000001906067207 */ /* 0x000fe40004000000 */
[----:B------:R-:W-:Y:S01]  /*10f0*/  SEL R7, R5, R4, !P0 ;  /* 0x0000000405077207 */ /* 0x000fe20004000000 */
[----:B0-----:R-:W-:-:S05]  /*1100*/  IMAD.WIDE R2, R3, 0x8, R8 ;  /* 0x0000000803027825 */ /* 0x001fca00078e0208 */
[----:B------:R-:W-:Y:S01]  /*1110*/  STG.E.64 desc[UR8][R2.64], R6 ;  /* 0x0000000602007986 */ /* 0x000fe2000c101b08 */
[----:B------:R-:W-:Y:S05]  /*1120*/  EXIT ;  /* 0x000000000000794d */ /* 0x000fea0003800000 */
.L_x_1:
[----:B------:R-:W-:-:S00]  /*1130*/  BRA `(.L_x_1) ;  /* 0xfffffffc00fc7947 */ /* 0x000fc0000383ffff */
[----:B------:R-:W-:-:S00]  /*1140*/  NOP ;  /* 0x0000000000007918 */ /* 0x000fc00000000000 */
        /* <DEDUP_REMOVED lines=11> */
.L_x_2:


//--------------------- .nv.shared.reserved.0     --------------------------
	.section	.nv.shared.reserved.0,"aw",@nobits
	.weak		__nv_reservedSMEM_offset_0_alias
	.size		__nv_reservedSMEM_offset_0_alias, 0, 64
	.other		__nv_reservedSMEM_offset_0_alias,@"STO_CUDA_RESERVED_SHARED STV_DEFAULT"
__nv_reservedSMEM_offset_0_alias:
	.zero		0
	.zero		64


//--------------------- .nv.constant0._Z10matmul_modPKlS0_Pl --------------------------
	.section	.nv.constant0._Z10matmul_modPKlS0_Pl,"a",@progbits
	.sectionflags	@""
	.align	4
.nv.constant0._Z10matmul_modPKlS0_Pl:
	.zero		920


//--------------------- SYMBOLS --------------------------

	.type		.nv.reservedSmem.offset0,@object
	.size		.nv.reservedSmem.offset0,0x4
